	.headerflags	@"EF_CUDA_TEXMODE_UNIFIED EF_CUDA_64BIT_ADDRESS EF_CUDA_ACCELERATORS EF_CUDA_SM90 EF_CUDA_VIRTUAL_SM(EF_CUDA_SM90)"
	.elftype	@"ET_EXEC"


//--------------------- .nv.info                  --------------------------
	.section	.nv.info,"",@"SHT_CUDA_INFO"
	.align	4


	//----- nvinfo : EIATTR_REGCOUNT
	.align		4
        /*0000*/ 	.byte	0x04, 0x2f
        /*0002*/ 	.short	(.L_3 - .L_2)
	.align		4
.L_2:
        /*0004*/ 	.word	index@(triton_poi_fused__native_batch_norm_legit_no_training_cat_relu_3)
        /*0008*/ 	.word	0x0000001b


	//----- nvinfo : EIATTR_MIN_STACK_SIZE
	.align		4
.L_3:
        /*000c*/ 	.byte	0x04, 0x12
        /*000e*/ 	.short	(.L_5 - .L_4)
	.align		4
.L_4:
        /*0010*/ 	.word	index@(triton_poi_fused__native_batch_norm_legit_no_training_cat_relu_3)
        /*0014*/ 	.word	0x00000000


	//----- nvinfo : EIATTR_FRAME_SIZE
	.align		4
.L_5:
        /*0018*/ 	.byte	0x04, 0x11
        /*001a*/ 	.short	(.L_7 - .L_6)
	.align		4
.L_6:
        /*001c*/ 	.word	index@(triton_poi_fused__native_batch_norm_legit_no_training_cat_relu_3)
        /*0020*/ 	.word	0x00000000


	//----- nvinfo : EIATTR_MIN_STACK_SIZE
	.align		4
.L_7:
        /*0024*/ 	.byte	0x04, 0x12
        /*0026*/ 	.short	(.L_9 - .L_8)
	.align		4
.L_8:
        /*0028*/ 	.word	index@(triton_poi_fused__native_batch_norm_legit_no_training_cat_relu_3)
        /*002c*/ 	.word	0x00000000
.L_9:


//--------------------- .nv.info.triton_poi_fused__native_batch_norm_legit_no_training_cat_relu_3 --------------------------
	.section	.nv.info.triton_poi_fused__native_batch_norm_legit_no_training_cat_relu_3,"",@"SHT_CUDA_INFO"
	.sectionflags	@""
	.align	4


	//----- nvinfo : EIATTR_CUDA_API_VERSION
	.align		4
        /*0000*/ 	.byte	0x04, 0x37
        /*0002*/ 	.short	(.L_11 - .L_10)
.L_10:
        /*0004*/ 	.word	0x0000007c


	//----- nvinfo : EIATTR_KPARAM_INFO
	.align		4
.L_11:
        /*0008*/ 	.byte	0x04, 0x17
        /*000a*/ 	.short	(.L_13 - .L_12)
.L_12:
        /*000c*/ 	.word	0x00000000
        /*0010*/ 	.short	0x0008
        /*0012*/ 	.short	0x0040
        /*0014*/ 	.byte	0x00, 0xf0, 0x11, 0x00


	//----- nvinfo : EIATTR_KPARAM_INFO
	.align		4
.L_13:
        /*0018*/ 	.byte	0x04, 0x17
        /*001a*/ 	.short	(.L_15 - .L_14)
.L_14:
        /*001c*/ 	.word	0x00000000
        /*0020*/ 	.short	0x0007
        /*0022*/ 	.short	0x0038
        /*0024*/ 	.byte	0x00, 0xf4, 0x21, 0x00


	//----- nvinfo : EIATTR_KPARAM_INFO
	.align		4
.L_15:
        /*0028*/ 	.byte	0x04, 0x17
        /*002a*/ 	.short	(.L_17 - .L_16)
.L_16:
        /*002c*/ 	.word	0x00000000
        /*0030*/ 	.short	0x0006
        /*0032*/ 	.short	0x0030
        /*0034*/ 	.byte	0x00, 0xf4, 0x21, 0x00


	//----- nvinfo : EIATTR_KPARAM_INFO
	.align		4
.L_17:
        /*0038*/ 	.byte	0x04, 0x17
        /*003a*/ 	.short	(.L_19 - .L_18)
.L_18:
        /*003c*/ 	.word	0x00000000
        /*0040*/ 	.short	0x0005
        /*0042*/ 	.short	0x0028
        /*0044*/ 	.byte	0x00, 0xf4, 0x21, 0x00


	//----- nvinfo : EIATTR_KPARAM_INFO
	.align		4
.L_19:
        /*0048*/ 	.byte	0x04, 0x17
        /*004a*/ 	.short	(.L_21 - .L_20)
.L_20:
        /*004c*/ 	.word	0x00000000
        /*0050*/ 	.short	0x0004
        /*0052*/ 	.short	0x0020
        /*0054*/ 	.byte	0x00, 0xf4, 0x21, 0x00


	//----- nvinfo : EIATTR_KPARAM_INFO
	.align		4
.L_21:
        /*0058*/ 	.byte	0x04, 0x17
        /*005a*/ 	.short	(.L_23 - .L_22)
.L_22:
        /*005c*/ 	.word	0x00000000
        /*0060*/ 	.short	0x0003
        /*0062*/ 	.short	0x0018
        /*0064*/ 	.byte	0x00, 0xf4, 0x21, 0x00


	//----- nvinfo : EIATTR_KPARAM_INFO
	.align		4
.L_23:
        /*0068*/ 	.byte	0x04, 0x17
        /*006a*/ 	.short	(.L_25 - .L_24)
.L_24:
        /*006c*/ 	.word	0x00000000
        /*0070*/ 	.short	0x0002
        /*0072*/ 	.short	0x0010
        /*0074*/ 	.byte	0x00, 0xf4, 0x21, 0x00


	//----- nvinfo : EIATTR_KPARAM_INFO
	.align		4
.L_25:
        /*0078*/ 	.byte	0x04, 0x17
        /*007a*/ 	.short	(.L_27 - .L_26)
.L_26:
        /*007c*/ 	.word	0x00000000
        /*0080*/ 	.short	0x0001
        /*0082*/ 	.short	0x0008
        /*0084*/ 	.byte	0x00, 0xf4, 0x21, 0x00


	//----- nvinfo : EIATTR_KPARAM_INFO
	.align		4
.L_27:
        /*0088*/ 	.byte	0x04, 0x17
        /*008a*/ 	.short	(.L_29 - .L_28)
.L_28:
        /*008c*/ 	.word	0x00000000
        /*0090*/ 	.short	0x0000
        /*0092*/ 	.short	0x0000
        /*0094*/ 	.byte	0x00, 0xf4, 0x21, 0x00


	//----- nvinfo : EIATTR_SPARSE_MMA_MASK
	.align		4
.L_29:
        /*0098*/ 	.byte	0x03, 0x50
        /*009a*/ 	.short	0x0000


	//----- nvinfo : EIATTR_MAXREG_COUNT
	.align		4
        /*009c*/ 	.byte	0x03, 0x1b
        /*009e*/ 	.short	0x00ff


	//----- nvinfo : EIATTR_EXIT_INSTR_OFFSETS
	.align		4
        /*00a0*/ 	.byte	0x04, 0x1c
        /*00a2*/ 	.short	(.L_31 - .L_30)


	//   ....[0]....
.L_30:
        /*00a4*/ 	.word	0x00000570


	//----- nvinfo : EIATTR_REQNTID
	.align		4
.L_31:
        /*00a8*/ 	.byte	0x04, 0x10
        /*00aa*/ 	.short	(.L_33 - .L_32)
.L_32:
        /*00ac*/ 	.word	0x00000100
        /*00b0*/ 	.word	0x00000001
        /*00b4*/ 	.word	0x00000001


	//----- nvinfo : EIATTR_CBANK_PARAM_SIZE
	.align		4
.L_33:
        /*00b8*/ 	.byte	0x03, 0x19
        /*00ba*/ 	.short	0x0044


	//----- nvinfo : EIATTR_PARAM_CBANK
	.align		4
        /*00bc*/ 	.byte	0x04, 0x0a
        /*00be*/ 	.short	(.L_35 - .L_34)
	.align		4
.L_34:
        /*00c0*/ 	.word	index@(.nv.constant0.triton_poi_fused__native_batch_norm_legit_no_training_cat_relu_3)
        /*00c4*/ 	.short	0x0210
        /*00c6*/ 	.short	0x0044


	//----- nvinfo : EIATTR_SW_WAR
	.align		4
.L_35:
        /*00c8*/ 	.byte	0x04, 0x36
        /*00ca*/ 	.short	(.L_37 - .L_36)
.L_36:
        /*00cc*/ 	.word	0x00000008
.L_37:


//--------------------- .nv.callgraph             --------------------------
	.section	.nv.callgraph,"",@"SHT_CUDA_CALLGRAPH"
	.align	4
	.sectionentsize	8
	.align		4
        /*0000*/ 	.word	0x00000000
	.align		4
        /*0004*/ 	.word	0xffffffff
	.align		4
        /*0008*/ 	.word	0x00000000
	.align		4
        /*000c*/ 	.word	0xfffffffe
	.align		4
        /*0010*/ 	.word	0x00000000
	.align		4
        /*0014*/ 	.word	0xfffffffd
	.align		4
        /*0018*/ 	.word	0x00000000
	.align		4
        /*001c*/ 	.word	0xfffffffc


//--------------------- .nv.constant4             --------------------------
	.section	.nv.constant4,"a",@progbits
	.align	8
	.align		8
.nv.constant4:
        /*0000*/ 	.dword	_$_str
	.align		8
        /*0008*/ 	.dword	_$_str_$_2


//--------------------- .text.triton_poi_fused__native_batch_norm_legit_no_training_cat_relu_3 --------------------------
	.section	.text.triton_poi_fused__native_batch_norm_legit_no_training_cat_relu_3,"ax",@progbits
	.align	128
        .global         triton_poi_fused__native_batch_norm_legit_no_training_cat_relu_3
        .type           triton_poi_fused__native_batch_norm_legit_no_training_cat_relu_3,@function
        .size           triton_poi_fused__native_batch_norm_legit_no_training_cat_relu_3,(.L_x_1 - triton_poi_fused__native_batch_norm_legit_no_training_cat_relu_3)
        .other          triton_poi_fused__native_batch_norm_legit_no_training_cat_relu_3,@"STO_CUDA_ENTRY STV_DEFAULT"
triton_poi_fused__native_batch_norm_legit_no_training_cat_relu_3:
.text.triton_poi_fused__native_batch_norm_legit_no_training_cat_relu_3:
[----:B------:R-:W-:Y:S01]  /*0000*/  LDC R1, c[0x0][0x28] ;  /* 0x00000a00ff017b82 */ /* 0x000fe20000000800 */
[----:B------:R-:W1:Y:S01]  /*0010*/  S2R R0, SR_TID.X ;  /* 0x0000000000007919 */ /* 0x000e620000002100 */
[----:B------:R-:W-:-:S06]  /*0020*/  ULDC.64 UR4, c[0x0][0x208] ;  /* 0x0000820000047ab9 */ /* 0x000fcc0000000a00 */
[----:B------:R-:W2:Y:S01]  /*0030*/  LDC.64 R20, c[0x0][0x210] ;  /* 0x00008400ff147b82 */ /* 0x000ea20000000a00 */
[----:B------:R-:W3:Y:S07]  /*0040*/  S2R R5, SR_CTAID.X ;  /* 0x0000000000057919 */ /* 0x000eee0000002500 */
[----:B------:R-:W4:Y:S08]  /*0050*/  LDC.64 R22, c[0x0][0x218] ;  /* 0x00008600ff167b82 */ /* 0x000f300000000a00 */
[----:B------:R-:W5:Y:S01]  /*0060*/  LDC.64 R14, c[0x0][0x220] ;  /* 0x00008800ff0e7b82 */ /* 0x000f620000000a00 */
[----:B------:R-:W-:-:S07]  /*0070*/  CS2R R8, SRZ ;  /* 0x0000000000087805 */ /* 0x000fce000001ff00 */
[----:B------:R-:W2:Y:S01]  /*0080*/  LDC.64 R16, c[0x0][0x230] ;  /* 0x00008c00ff107b82 */ /* 0x000ea20000000a00 */
[----:B-1----:R-:W-:-:S07]  /*0090*/  IMAD.SHL.U32 R0, R0, 0x2, RZ ;  /* 0x0000000200007824 */ /* 0x002fce00078e00ff */
[----:B------:R-:W1:Y:S01]  /*00a0*/  LDC.64 R12, c[0x0][0x238] ;  /* 0x00008e00ff0c7b82 */ /* 0x000e620000000a00 */
[----:B---3--:R-:W-:Y:S02]  /*00b0*/  SHF.R.S32.HI R3, RZ, 0x16, R5 ;  /* 0x00000016ff037819 */ /* 0x008fe40000011405 */
[----:B------:R-:W-:Y:S02]  /*00c0*/  LOP3.LUT R0, R0, 0x1fe, RZ, 0xc0, !PT ;  /* 0x000001fe00007812 */ /* 0x000fe400078ec0ff */
[----:B------:R-:W-:-:S03]  /*00d0*/  SGXT R3, R3, 0x1 ;  /* 0x000000010303781a */ /* 0x000fc60000000200 */
[----:B------:R-:W-:-:S05]  /*00e0*/  IMAD R0, R5, 0x200, R0 ;  /* 0x0000020005007824 */ /* 0x000fca00078e0200 */
[----:B------:R-:W-:Y:S02]  /*00f0*/  LEA.HI R4, R3, R0, RZ, 0x8 ;  /* 0x0000000003047211 */ /* 0x000fe400078f40ff */
[----:B------:R-:W3:Y:S02]  /*0100*/  LDC.64 R2, c[0x0][0x228] ;  /* 0x00008a00ff027b82 */ /* 0x000ee40000000a00 */
[----:B------:R-:W-:-:S05]  /*0110*/  SHF.R.S32.HI R4, RZ, 0x8, R4 ;  /* 0x00000008ff047819 */ /* 0x000fca0000011404 */
[----:B------:R-:W-:-:S05]  /*0120*/  IMAD.HI R5, R4, 0x6bca1af3, RZ ;  /* 0x6bca1af304057827 */ /* 0x000fca00078e02ff */
[----:B------:R-:W-:-:S04]  /*0130*/  SHF.R.U32.HI R6, RZ, 0x1f, R5 ;  /* 0x0000001fff067819 */ /* 0x000fc80000011605 */
[----:B------:R-:W-:-:S05]  /*0140*/  LEA.HI.SX32 R5, R5, R6, 0x19 ;  /* 0x0000000605057211 */ /* 0x000fca00078fcaff */
[----:B------:R-:W-:Y:S02]  /*0150*/  IMAD R10, R5, -0x130, R4 ;  /* 0xfffffed0050a7824 */ /* 0x000fe400078e0204 */
[----:B------:R-:W-:-:S04]  /*0160*/  IMAD.HI R4, R0, 0x6bca1af3, RZ ;  /* 0x6bca1af300047827 */ /* 0x000fc800078e02ff */
[----:B---3--:R-:W-:-:S05]  /*0170*/  IMAD.WIDE R2, R10, 0x4, R2 ;  /* 0x000000040a027825 */ /* 0x008fca00078e0202 */
[----:B------:R3:W5:Y:S01]  /*0180*/  LDG.E.EL R11, desc[UR4][R2.64] ;  /* 0x00000004020b7981 */ /* 0x000762000c2e1900 */
[----:B------:R-:W-:Y:S02]  /*0190*/  SHF.R.U32.HI R5, RZ, 0x1f, R4 ;  /* 0x0000001fff057819 */ /* 0x000fe40000011604 */
[----:B------:R-:W-:Y:S02]  /*01a0*/  LOP3.LUT R6, R10, 0xffffffe0, RZ, 0xc0, !PT ;  /* 0xffffffe00a067812 */ /* 0x000fe400078ec0ff */
[----:B------:R-:W-:Y:S02]  /*01b0*/  LEA.HI.SX32 R5, R4, R5, 0x11 ;  /* 0x0000000504057211 */ /* 0x000fe400078f8aff */
[----:B------:R-:W-:Y:S02]  /*01c0*/  ISETP.NE.AND P3, PT, R6, 0x100, PT ;  /* 0x000001000600780c */ /* 0x000fe40003f65270 */
[----:B------:R-:W-:Y:S02]  /*01d0*/  CS2R R6, SRZ ;  /* 0x0000000000067805 */ /* 0x000fe4000001ff00 */
[C---:B------:R-:W-:Y:S01]  /*01e0*/  ISETP.GT.AND P0, PT, R10.reuse, 0x11f, PT ;  /* 0x0000011f0a00780c */ /* 0x040fe20003f04270 */
[----:B------:R-:W-:Y:S01]  /*01f0*/  IMAD R4, R5, -0x13000, R0 ;  /* 0xfffed00005047824 */ /* 0x000fe200078e0200 */
[----:B------:R-:W-:-:S03]  /*0200*/  ISETP.GE.AND P2, PT, R10, 0x100, PT ;  /* 0x000001000a00780c */ /* 0x000fc60003f46270 */
[----:B------:R-:W-:-:S04]  /*0210*/  IMAD R4, R5, 0x12000, R4 ;  /* 0x0001200005047824 */ /* 0x000fc800078e0204 */
[----:B------:R-:W-:Y:S02]  /*0220*/  IMAD R5, R5, -0x1000, R4 ;  /* 0xfffff00005057824 */ /* 0x000fe400078e0204 */
[----:B--2---:R-:W-:-:S04]  /*0230*/  IMAD.WIDE R20, R4, 0x4, R20 ;  /* 0x0000000404147825 */ /* 0x004fc800078e0214 */
[----:B----4-:R-:W-:Y:S01]  /*0240*/  IMAD.WIDE R22, R5, 0x4, R22 ;  /* 0x0000000405167825 */ /* 0x010fe200078e0216 */
[----:B------:R-:W2:Y:S01]  /*0250*/  @!P3 LDG.E.64 R8, desc[UR4][R20.64] ;  /* 0x000000041408b981 */ /* 0x000ea2000c1e1b00 */
[----:B------:R-:W-:Y:S02]  /*0260*/  CS2R R4, SRZ ;  /* 0x0000000000047805 */ /* 0x000fe4000001ff00 */
[----:B---3--:R-:W-:Y:S01]  /*0270*/  CS2R R2, SRZ ;  /* 0x0000000000027805 */ /* 0x008fe2000001ff00 */
[----:B------:R-:W3:Y:S01]  /*0280*/  @P0 LDG.E.64 R6, desc[UR4][R22.64+-0x8000] ;  /* 0xff80000416060981 */ /* 0x000ee2000c1e1b00 */
[----:B-----5:R-:W-:-:S03]  /*0290*/  IMAD.WIDE R14, R10, 0x4, R14 ;  /* 0x000000040a0e7825 */ /* 0x020fc600078e020e */
[----:B------:R-:W4:Y:S04]  /*02a0*/  @!P2 LDG.E.64 R4, desc[UR4][R20.64] ;  /* 0x000000041404a981 */ /* 0x000f28000c1e1b00 */
[----:B------:R-:W5:Y:S04]  /*02b0*/  @!P2 LDG.E.64 R2, desc[UR4][R22.64] ;  /* 0x000000041602a981 */ /* 0x000f68000c1e1b00 */
[----:B------:R2:W5:Y:S01]  /*02c0*/  LDG.E.EL R14, desc[UR4][R14.64] ;  /* 0x000000040e0e7981 */ /* 0x000562000c2e1900 */
[----:B0-----:R-:W-:-:S04]  /*02d0*/  IMAD.WIDE R16, R10, 0x4, R16 ;  /* 0x000000040a107825 */ /* 0x001fc800078e0210 */
[C---:B-1----:R-:W-:Y:S02]  /*02e0*/  IMAD.WIDE R18, R10.reuse, 0x4, R12 ;  /* 0x000000040a127825 */ /* 0x042fe400078e020c */
[----:B------:R-:W5:Y:S04]  /*02f0*/  LDG.E.EL R12, desc[UR4][R16.64] ;  /* 0x00000004100c7981 */ /* 0x000f68000c2e1900 */
[----:B------:R-:W5:Y:S01]  /*0300*/  LDG.E.EL R13, desc[UR4][R18.64] ;  /* 0x00000004120d7981 */ /* 0x000f62000c2e1900 */
[----:B------:R-:W-:Y:S01]  /*0310*/  ISETP.GE.AND P4, PT, R10, 0x120, PT ;  /* 0x000001200a00780c */ /* 0x000fe20003f86270 */
[----:B------:R-:W-:-:S04]  /*0320*/  FADD R11, R11, 0.0010000000474974513054 ;  /* 0x3a83126f0b0b7421 */ /* 0x000fc80000000000 */
[----:B------:R-:W0:Y:S02]  /*0330*/  MUFU.SQRT R24, R11 ;  /* 0x0000000b00187308 */ /* 0x000e240000002000 */
[C---:B0-----:R-:W-:Y:S02]  /*0340*/  FSETP.GT.AND P1, PT, R24.reuse, 8.50705917302346158658e+37, PT ;  /* 0x7e8000001800780b */ /* 0x041fe40003f24000 */
[----:B------:R-:W-:Y:S02]  /*0350*/  FSETP.GEU.AND P5, PT, R24, 1.175494350822287508e-38, PT ;  /* 0x008000001800780b */ /* 0x000fe40003fae000 */
[----:B--2---:R-:W-:Y:S02]  /*0360*/  SEL R9, R9, RZ, !P3 ;  /* 0x000000ff09097207 */ /* 0x004fe40005800000 */
[----:B------:R-:W-:Y:S02]  /*0370*/  SEL R8, R8, RZ, !P3 ;  /* 0x000000ff08087207 */ /* 0x000fe40005800000 */
[----:B---3--:R-:W-:Y:S01]  /*0380*/  @P4 SEL R9, R7, RZ, P0 ;  /* 0x000000ff07094207 */ /* 0x008fe20000000000 */
[----:B------:R-:W-:Y:S01]  /*0390*/  IMAD.MOV.U32 R7, RZ, RZ, 0x3e800000 ;  /* 0x3e800000ff077424 */ /* 0x000fe200078e00ff */
[----:B------:R-:W-:-:S03]  /*03a0*/  @P4 SEL R8, R6, RZ, P0 ;  /* 0x000000ff06084207 */ /* 0x000fc60000000000 */
[----:B------:R-:W-:Y:S01]  /*03b0*/  @P1 FMUL R24, R24, 0.25 ;  /* 0x3e80000018181820 */ /* 0x000fe20000400000 */
[----:B----4-:R-:W-:Y:S02]  /*03c0*/  SEL R6, R4, RZ, !P2 ;  /* 0x000000ff04067207 */ /* 0x010fe40005000000 */
[----:B------:R-:W-:Y:S01]  /*03d0*/  SEL R10, R5, RZ, !P2 ;  /* 0x000000ff050a7207 */ /* 0x000fe20005000000 */
[----:B------:R-:W-:Y:S01]  /*03e0*/  @!P5 FMUL R24, R24, 16777216 ;  /* 0x4b8000001818d820 */ /* 0x000fe20000400000 */
[----:B-----5:R-:W-:Y:S01]  /*03f0*/  SEL R11, R2, RZ, !P2 ;  /* 0x000000ff020b7207 */ /* 0x020fe20005000000 */
[----:B------:R-:W0:Y:S01]  /*0400*/  LDC.64 R4, c[0x0][0x240] ;  /* 0x00009000ff047b82 */ /* 0x000e220000000a00 */
[----:B------:R-:W-:Y:S02]  /*0410*/  SEL R15, R3, RZ, !P2 ;  /* 0x000000ff030f7207 */ /* 0x000fe40005000000 */
[----:B------:R-:W-:Y:S01]  /*0420*/  FSEL R7, R7, 1, P1 ;  /* 0x3f80000007077808 */ /* 0x000fe20000800000 */
[----:B------:R-:W1:Y:S01]  /*0430*/  MUFU.RCP R24, R24 ;  /* 0x0000001800187308 */ /* 0x000e620000001000 */
[----:B------:R-:W-:Y:S01]  /*0440*/  @!P2 FADD R8, R6, R11 ;  /* 0x0000000b0608a221 */ /* 0x000fe20000000000 */
[----:B------:R-:W-:-:S02]  /*0450*/  @!P2 FADD R9, R10, R15 ;  /* 0x0000000f0a09a221 */ /* 0x000fc40000000000 */
[----:B------:R-:W2:Y:S01]  /*0460*/  LDC.64 R2, c[0x0][0x248] ;  /* 0x00009200ff027b82 */ /* 0x000ea20000000a00 */
[----:B------:R-:W-:Y:S01]  /*0470*/  @!P5 FMUL R7, R7, 16777216 ;  /* 0x4b8000000707d820 */ /* 0x000fe20000400000 */
[C---:B------:R-:W-:Y:S01]  /*0480*/  FADD R6, -R14.reuse, R8 ;  /* 0x000000080e067221 */ /* 0x040fe20000000100 */
[----:B------:R-:W-:Y:S02]  /*0490*/  FADD R14, -R14, R9 ;  /* 0x000000090e0e7221 */ /* 0x000fe40000000100 */
[----:B-1----:R-:W-:-:S04]  /*04a0*/  FMUL R7, R24, R7 ;  /* 0x0000000718077220 */ /* 0x002fc80000400000 */
[-C--:B------:R-:W-:Y:S01]  /*04b0*/  FMUL R6, R6, R7.reuse ;  /* 0x0000000706067220 */ /* 0x080fe20000400000 */
[----:B------:R-:W-:Y:S01]  /*04c0*/  FMUL R14, R14, R7 ;  /* 0x000000070e0e7220 */ /* 0x000fe20000400000 */
[----:B0-----:R-:W-:-:S04]  /*04d0*/  IMAD.WIDE R4, R0, 0x4, R4 ;  /* 0x0000000400047825 */ /* 0x001fc800078e0204 */
[C-C-:B------:R-:W-:Y:S01]  /*04e0*/  FFMA R6, R12.reuse, R6, R13.reuse ;  /* 0x000000060c067223 */ /* 0x140fe2000000000d */
[----:B------:R-:W-:Y:S01]  /*04f0*/  FFMA R14, R12, R14, R13 ;  /* 0x0000000e0c0e7223 */ /* 0x000fe2000000000d */
[----:B------:R-:W-:Y:S03]  /*0500*/  STG.E.64 desc[UR4][R4.64], R8 ;  /* 0x0000000804007986 */ /* 0x000fe6000c101b04 */
[----:B------:R-:W-:Y:S01]  /*0510*/  FSETP.GEU.AND P0, PT, R6, RZ, PT ;  /* 0x000000ff0600720b */ /* 0x000fe20003f0e000 */
[----:B--2---:R-:W-:Y:S01]  /*0520*/  IMAD.WIDE R2, R0, 0x4, R2 ;  /* 0x0000000400027825 */ /* 0x004fe200078e0202 */
[----:B------:R-:W-:Y:S02]  /*0530*/  FSETP.GEU.AND P1, PT, R14, RZ, PT ;  /* 0x000000ff0e00720b */ /* 0x000fe40003f2e000 */
[----:B------:R-:W-:Y:S02]  /*0540*/  FSEL R6, R6, RZ, P0 ;  /* 0x000000ff06067208 */ /* 0x000fe40000000000 */
[----:B------:R-:W-:-:S05]  /*0550*/  FSEL R7, R14, RZ, P1 ;  /* 0x000000ff0e077208 */ /* 0x000fca0000800000 */
[----:B------:R-:W-:Y:S01]  /*0560*/  STG.E.64 desc[UR4][R2.64], R6 ;  /* 0x0000000602007986 */ /* 0x000fe2000c101b04 */
[----:B------:R-:W-:Y:S05]  /*0570*/  EXIT ;  /* 0x000000000000794d */ /* 0x000fea0003800000 */
.L_x_0:
[----:B------:R-:W-:-:S00]  /*0580*/  BRA `(.L_x_0) ;  /* 0xfffffffc00fc7947 */ /* 0x000fc0000383ffff */
[----:B------:R-:W-:-:S00]  /*0590*/  NOP ;  /* 0x0000000000007918 */ /* 0x000fc00000000000 */
        /* <DEDUP_REMOVED lines=14> */
.L_x_1:


//--------------------- .nv.global.init           --------------------------
	.section	.nv.global.init,"aw",@progbits
.nv.global.init:
	.type		_$_str,@object
	.size		_$_str,(_$_str_$_2 - _$_str)
_$_str:
        /*0000*/ 	.byte	0x5f, 0x5f, 0x43, 0x55, 0x44, 0x41, 0x5f, 0x46, 0x54, 0x5a, 0x00
	.type		_$_str_$_2,@object
	.size		_$_str_$_2,(.L_1 - _$_str_$_2)
_$_str_$_2:
        /*000b*/ 	.byte	0x5f, 0x5f, 0x43, 0x55, 0x44, 0x41, 0x5f, 0x50, 0x52, 0x45, 0x43, 0x5f, 0x53, 0x51, 0x52, 0x54
        /*001b*/ 	.byte	0x00
.L_1:


//--------------------- .nv.constant0.triton_poi_fused__native_batch_norm_legit_no_training_cat_relu_3 --------------------------
	.section	.nv.constant0.triton_poi_fused__native_batch_norm_legit_no_training_cat_relu_3,"a",@progbits
	.sectionflags	@""
	.align	4
.nv.constant0.triton_poi_fused__native_batch_norm_legit_no_training_cat_relu_3:
	.zero		596
